//
// Generated by NVIDIA NVVM Compiler
//
// Compiler Build ID: CL-36424714
// Cuda compilation tools, release 13.0, V13.0.88
// Based on NVVM 20.0.0
//

.version 9.0
.target sm_100
.address_size 64

	// .globl	candidate0
// _ZZ10candidate0E8I_shared has been demoted
// _ZZ10candidate0E8W_shared has been demoted

.visible .entry candidate0(
	.param .u64 .ptr .align 1 candidate0_param_0,
	.param .u64 .ptr .align 1 candidate0_param_1,
	.param .u64 .ptr .align 1 candidate0_param_2
)
.maxntid 32
{
	.reg .pred 	%p<4>;
	.reg .b32 	%r<41>;
	.reg .b32 	%f<268>;
	.reg .b64 	%rd<13>;
	// demoted variable
	.shared .align 4 .b8 _ZZ10candidate0E8I_shared[2560];
	// demoted variable
	.shared .align 4 .b8 _ZZ10candidate0E8W_shared[16384];
	ld.param.u64 	%rd4, [candidate0_param_0];
	ld.param.u64 	%rd5, [candidate0_param_1];
	ld.param.u64 	%rd3, [candidate0_param_2];
	cvta.to.global.u64 	%rd1, %rd5;
	cvta.to.global.u64 	%rd2, %rd4;
	mov.u32 	%r1, %tid.x;
	shl.b32 	%r16, %r1, 4;
	mov.u32 	%r17, _ZZ10candidate0E8I_shared;
	add.s32 	%r2, %r17, %r16;
	shl.b32 	%r3, %r1, 2;
	mov.u32 	%r18, _ZZ10candidate0E8W_shared;
	add.s32 	%r4, %r18, %r16;
	mov.u32 	%r5, %ctaid.x;
	mul.lo.s32 	%r6, %r5, 24576;
	shl.b32 	%r7, %r1, 7;
	shl.b32 	%r19, %r1, 9;
	add.s32 	%r20, %r19, %r18;
	add.s32 	%r8, %r20, 8;
	mov.b32 	%r38, 0;
	mov.f32 	%f258, 0f00000000;
	mov.f32 	%f259, %f258;
	mov.f32 	%f260, %f258;
	mov.f32 	%f261, %f258;
	mov.f32 	%f262, %f258;
$L__BB0_1:
	bar.sync 	0;
	shl.b32 	%r22, %r38, 7;
	or.b32  	%r23, %r22, %r3;
	mul.wide.u32 	%rd6, %r23, 4;
	add.s64 	%rd7, %rd2, %rd6;
	ld.global.nc.v4.f32 	{%f27, %f28, %f29, %f30}, [%rd7];
	st.shared.v4.f32 	[%r2], {%f27, %f28, %f29, %f30};
	ld.global.nc.v4.f32 	{%f31, %f32, %f33, %f34}, [%rd7+3072];
	st.shared.v4.f32 	[%r2+512], {%f31, %f32, %f33, %f34};
	ld.global.nc.v4.f32 	{%f35, %f36, %f37, %f38}, [%rd7+6144];
	st.shared.v4.f32 	[%r2+1024], {%f35, %f36, %f37, %f38};
	ld.global.nc.v4.f32 	{%f39, %f40, %f41, %f42}, [%rd7+9216];
	st.shared.v4.f32 	[%r2+1536], {%f39, %f40, %f41, %f42};
	ld.global.nc.v4.f32 	{%f43, %f44, %f45, %f46}, [%rd7+12288];
	st.shared.v4.f32 	[%r2+2048], {%f43, %f44, %f45, %f46};
	add.s32 	%r24, %r23, %r6;
	mul.wide.u32 	%rd8, %r24, 4;
	add.s64 	%rd9, %rd1, %rd8;
	ld.global.nc.v4.f32 	{%f47, %f48, %f49, %f50}, [%rd9];
	st.shared.v4.f32 	[%r4], {%f47, %f48, %f49, %f50};
	ld.global.nc.v4.f32 	{%f51, %f52, %f53, %f54}, [%rd9+3072];
	st.shared.v4.f32 	[%r4+512], {%f51, %f52, %f53, %f54};
	ld.global.nc.v4.f32 	{%f55, %f56, %f57, %f58}, [%rd9+6144];
	st.shared.v4.f32 	[%r4+1024], {%f55, %f56, %f57, %f58};
	ld.global.nc.v4.f32 	{%f59, %f60, %f61, %f62}, [%rd9+9216];
	st.shared.v4.f32 	[%r4+1536], {%f59, %f60, %f61, %f62};
	ld.global.nc.v4.f32 	{%f63, %f64, %f65, %f66}, [%rd9+12288];
	st.shared.v4.f32 	[%r4+2048], {%f63, %f64, %f65, %f66};
	ld.global.nc.v4.f32 	{%f67, %f68, %f69, %f70}, [%rd9+15360];
	st.shared.v4.f32 	[%r4+2560], {%f67, %f68, %f69, %f70};
	ld.global.nc.v4.f32 	{%f71, %f72, %f73, %f74}, [%rd9+18432];
	st.shared.v4.f32 	[%r4+3072], {%f71, %f72, %f73, %f74};
	ld.global.nc.v4.f32 	{%f75, %f76, %f77, %f78}, [%rd9+21504];
	st.shared.v4.f32 	[%r4+3584], {%f75, %f76, %f77, %f78};
	ld.global.nc.v4.f32 	{%f79, %f80, %f81, %f82}, [%rd9+24576];
	st.shared.v4.f32 	[%r4+4096], {%f79, %f80, %f81, %f82};
	ld.global.nc.v4.f32 	{%f83, %f84, %f85, %f86}, [%rd9+27648];
	st.shared.v4.f32 	[%r4+4608], {%f83, %f84, %f85, %f86};
	ld.global.nc.v4.f32 	{%f87, %f88, %f89, %f90}, [%rd9+30720];
	st.shared.v4.f32 	[%r4+5120], {%f87, %f88, %f89, %f90};
	ld.global.nc.v4.f32 	{%f91, %f92, %f93, %f94}, [%rd9+33792];
	st.shared.v4.f32 	[%r4+5632], {%f91, %f92, %f93, %f94};
	ld.global.nc.v4.f32 	{%f95, %f96, %f97, %f98}, [%rd9+36864];
	st.shared.v4.f32 	[%r4+6144], {%f95, %f96, %f97, %f98};
	ld.global.nc.v4.f32 	{%f99, %f100, %f101, %f102}, [%rd9+39936];
	st.shared.v4.f32 	[%r4+6656], {%f99, %f100, %f101, %f102};
	ld.global.nc.v4.f32 	{%f103, %f104, %f105, %f106}, [%rd9+43008];
	st.shared.v4.f32 	[%r4+7168], {%f103, %f104, %f105, %f106};
	ld.global.nc.v4.f32 	{%f107, %f108, %f109, %f110}, [%rd9+46080];
	st.shared.v4.f32 	[%r4+7680], {%f107, %f108, %f109, %f110};
	ld.global.nc.v4.f32 	{%f111, %f112, %f113, %f114}, [%rd9+49152];
	st.shared.v4.f32 	[%r4+8192], {%f111, %f112, %f113, %f114};
	ld.global.nc.v4.f32 	{%f115, %f116, %f117, %f118}, [%rd9+52224];
	st.shared.v4.f32 	[%r4+8704], {%f115, %f116, %f117, %f118};
	ld.global.nc.v4.f32 	{%f119, %f120, %f121, %f122}, [%rd9+55296];
	st.shared.v4.f32 	[%r4+9216], {%f119, %f120, %f121, %f122};
	ld.global.nc.v4.f32 	{%f123, %f124, %f125, %f126}, [%rd9+58368];
	st.shared.v4.f32 	[%r4+9728], {%f123, %f124, %f125, %f126};
	ld.global.nc.v4.f32 	{%f127, %f128, %f129, %f130}, [%rd9+61440];
	st.shared.v4.f32 	[%r4+10240], {%f127, %f128, %f129, %f130};
	ld.global.nc.v4.f32 	{%f131, %f132, %f133, %f134}, [%rd9+64512];
	st.shared.v4.f32 	[%r4+10752], {%f131, %f132, %f133, %f134};
	ld.global.nc.v4.f32 	{%f135, %f136, %f137, %f138}, [%rd9+67584];
	st.shared.v4.f32 	[%r4+11264], {%f135, %f136, %f137, %f138};
	ld.global.nc.v4.f32 	{%f139, %f140, %f141, %f142}, [%rd9+70656];
	st.shared.v4.f32 	[%r4+11776], {%f139, %f140, %f141, %f142};
	ld.global.nc.v4.f32 	{%f143, %f144, %f145, %f146}, [%rd9+73728];
	st.shared.v4.f32 	[%r4+12288], {%f143, %f144, %f145, %f146};
	ld.global.nc.v4.f32 	{%f147, %f148, %f149, %f150}, [%rd9+76800];
	st.shared.v4.f32 	[%r4+12800], {%f147, %f148, %f149, %f150};
	ld.global.nc.v4.f32 	{%f151, %f152, %f153, %f154}, [%rd9+79872];
	st.shared.v4.f32 	[%r4+13312], {%f151, %f152, %f153, %f154};
	ld.global.nc.v4.f32 	{%f155, %f156, %f157, %f158}, [%rd9+82944];
	st.shared.v4.f32 	[%r4+13824], {%f155, %f156, %f157, %f158};
	ld.global.nc.v4.f32 	{%f159, %f160, %f161, %f162}, [%rd9+86016];
	st.shared.v4.f32 	[%r4+14336], {%f159, %f160, %f161, %f162};
	ld.global.nc.v4.f32 	{%f163, %f164, %f165, %f166}, [%rd9+89088];
	st.shared.v4.f32 	[%r4+14848], {%f163, %f164, %f165, %f166};
	ld.global.nc.v4.f32 	{%f167, %f168, %f169, %f170}, [%rd9+92160];
	st.shared.v4.f32 	[%r4+15360], {%f167, %f168, %f169, %f170};
	ld.global.nc.v4.f32 	{%f171, %f172, %f173, %f174}, [%rd9+95232];
	st.shared.v4.f32 	[%r4+15872], {%f171, %f172, %f173, %f174};
	bar.sync 	0;
	mov.b32 	%r39, 1032;
$L__BB0_2:
	add.s32 	%r26, %r17, %r39;
	ld.shared.f32 	%f175, [%r26+-1032];
	add.s32 	%r27, %r8, %r39;
	ld.shared.f32 	%f176, [%r27+-1040];
	fma.rn.f32 	%f177, %f175, %f176, %f262;
	ld.shared.f32 	%f178, [%r26+-520];
	fma.rn.f32 	%f179, %f178, %f176, %f261;
	ld.shared.f32 	%f180, [%r26+-8];
	fma.rn.f32 	%f181, %f180, %f176, %f260;
	ld.shared.f32 	%f182, [%r26+504];
	fma.rn.f32 	%f183, %f182, %f176, %f259;
	ld.shared.f32 	%f184, [%r26+1016];
	fma.rn.f32 	%f185, %f184, %f176, %f258;
	ld.shared.f32 	%f186, [%r26+-1028];
	ld.shared.f32 	%f187, [%r27+-1036];
	fma.rn.f32 	%f188, %f186, %f187, %f177;
	ld.shared.f32 	%f189, [%r26+-516];
	fma.rn.f32 	%f190, %f189, %f187, %f179;
	ld.shared.f32 	%f191, [%r26+-4];
	fma.rn.f32 	%f192, %f191, %f187, %f181;
	ld.shared.f32 	%f193, [%r26+508];
	fma.rn.f32 	%f194, %f193, %f187, %f183;
	ld.shared.f32 	%f195, [%r26+1020];
	fma.rn.f32 	%f196, %f195, %f187, %f185;
	ld.shared.f32 	%f197, [%r26+-1024];
	ld.shared.f32 	%f198, [%r27+-1032];
	fma.rn.f32 	%f199, %f197, %f198, %f188;
	ld.shared.f32 	%f200, [%r26+-512];
	fma.rn.f32 	%f201, %f200, %f198, %f190;
	ld.shared.f32 	%f202, [%r26];
	fma.rn.f32 	%f203, %f202, %f198, %f192;
	ld.shared.f32 	%f204, [%r26+512];
	fma.rn.f32 	%f205, %f204, %f198, %f194;
	ld.shared.f32 	%f206, [%r26+1024];
	fma.rn.f32 	%f207, %f206, %f198, %f196;
	ld.shared.f32 	%f208, [%r26+-1020];
	ld.shared.f32 	%f209, [%r27+-1028];
	fma.rn.f32 	%f262, %f208, %f209, %f199;
	ld.shared.f32 	%f210, [%r26+-508];
	fma.rn.f32 	%f261, %f210, %f209, %f201;
	ld.shared.f32 	%f211, [%r26+4];
	fma.rn.f32 	%f260, %f211, %f209, %f203;
	ld.shared.f32 	%f212, [%r26+516];
	fma.rn.f32 	%f259, %f212, %f209, %f205;
	ld.shared.f32 	%f213, [%r26+1028];
	fma.rn.f32 	%f258, %f213, %f209, %f207;
	add.s32 	%r39, %r39, 16;
	setp.ne.s32 	%p1, %r39, 1288;
	@%p1 bra 	$L__BB0_2;
	mov.b32 	%r40, 0;
$L__BB0_4:
	shl.b32 	%r29, %r40, 2;
	add.s32 	%r31, %r17, %r29;
	ld.shared.f32 	%f214, [%r31+256];
	add.s32 	%r32, %r7, %r40;
	shl.b32 	%r33, %r32, 2;
	add.s32 	%r35, %r18, %r33;
	ld.shared.f32 	%f215, [%r35+256];
	fma.rn.f32 	%f216, %f214, %f215, %f262;
	ld.shared.f32 	%f217, [%r31+768];
	fma.rn.f32 	%f218, %f217, %f215, %f261;
	ld.shared.f32 	%f219, [%r31+1280];
	fma.rn.f32 	%f220, %f219, %f215, %f260;
	ld.shared.f32 	%f221, [%r31+1792];
	fma.rn.f32 	%f222, %f221, %f215, %f259;
	ld.shared.f32 	%f223, [%r31+2304];
	fma.rn.f32 	%f224, %f223, %f215, %f258;
	ld.shared.f32 	%f225, [%r31+260];
	ld.shared.f32 	%f226, [%r35+260];
	fma.rn.f32 	%f227, %f225, %f226, %f216;
	ld.shared.f32 	%f228, [%r31+772];
	fma.rn.f32 	%f229, %f228, %f226, %f218;
	ld.shared.f32 	%f230, [%r31+1284];
	fma.rn.f32 	%f231, %f230, %f226, %f220;
	ld.shared.f32 	%f232, [%r31+1796];
	fma.rn.f32 	%f233, %f232, %f226, %f222;
	ld.shared.f32 	%f234, [%r31+2308];
	fma.rn.f32 	%f235, %f234, %f226, %f224;
	ld.shared.f32 	%f236, [%r31+264];
	ld.shared.f32 	%f237, [%r35+264];
	fma.rn.f32 	%f238, %f236, %f237, %f227;
	ld.shared.f32 	%f239, [%r31+776];
	fma.rn.f32 	%f240, %f239, %f237, %f229;
	ld.shared.f32 	%f241, [%r31+1288];
	fma.rn.f32 	%f242, %f241, %f237, %f231;
	ld.shared.f32 	%f243, [%r31+1800];
	fma.rn.f32 	%f244, %f243, %f237, %f233;
	ld.shared.f32 	%f245, [%r31+2312];
	fma.rn.f32 	%f246, %f245, %f237, %f235;
	ld.shared.f32 	%f247, [%r31+268];
	ld.shared.f32 	%f248, [%r35+268];
	fma.rn.f32 	%f262, %f247, %f248, %f238;
	ld.shared.f32 	%f249, [%r31+780];
	fma.rn.f32 	%f261, %f249, %f248, %f240;
	ld.shared.f32 	%f250, [%r31+1292];
	fma.rn.f32 	%f260, %f250, %f248, %f242;
	ld.shared.f32 	%f251, [%r31+1804];
	fma.rn.f32 	%f259, %f251, %f248, %f244;
	ld.shared.f32 	%f252, [%r31+2316];
	fma.rn.f32 	%f258, %f252, %f248, %f246;
	add.s32 	%r40, %r40, 4;
	setp.ne.s32 	%p2, %r40, 64;
	@%p2 bra 	$L__BB0_4;
	add.s32 	%r38, %r38, 1;
	setp.ne.s32 	%p3, %r38, 6;
	@%p3 bra 	$L__BB0_1;
	shl.b32 	%r36, %r5, 5;
	or.b32  	%r37, %r36, %r1;
	cvta.to.global.u64 	%rd10, %rd3;
	mul.wide.u32 	%rd11, %r37, 4;
	add.s64 	%rd12, %rd10, %rd11;
	st.global.f32 	[%rd12], %f262;
	st.global.f32 	[%rd12+3072], %f261;
	st.global.f32 	[%rd12+6144], %f260;
	st.global.f32 	[%rd12+9216], %f259;
	st.global.f32 	[%rd12+12288], %f258;
	ret;

}


// ===== COMPILED SASS (sm_100) =====

	.target	sm_100

	.elftype	@"ET_EXEC"


//--------------------- .note.nv.tkinfo           --------------------------
	.section	.note.nv.tkinfo,"",@"SHT_NOTE"
	.sectionflags	@"SHF_NOTE_NV_TKINFO"
	.tkinfo
        /*0018*/ 	.word	0x00000002
        /*0030*/ 	.string	""
        /*0030*/ 	.string	"ptxas"
        /*0030*/ 	.string	"Cuda compilation tools, release 13.0, V13.0.88"
        /*0030*/ 	.string	"Build cuda_13.0.r13.0/compiler.36424714_0"
        /*0030*/ 	.string	"-arch sm_100 -m 64 "



//--------------------- .note.nv.cuinfo           --------------------------
	.section	.note.nv.cuinfo,"",@"SHT_NOTE"
	.sectionflags	@"SHF_NOTE_NV_CUINFO"
        /*0018*/ 	.short	0x0002
        /*001a*/ 	.short	0x0064
        /*001c*/ 	.short	0x0082
	.zero		2


//--------------------- .nv.info                  --------------------------
	.section	.nv.info,"",@"SHT_CUDA_INFO"
	.align	4


	//----- nvinfo : EIATTR_REGCOUNT
	.align		4
        /*0000*/ 	.byte	0x04, 0x2f
        /*0002*/ 	.short	(.L_1 - .L_0)
	.align		4
.L_0:
        /*0004*/ 	.word	index@(candidate0)
        /*0008*/ 	.word	0x000000a8


	//----- nvinfo : EIATTR_FRAME_SIZE
	.align		4
.L_1:
        /*000c*/ 	.byte	0x04, 0x11
        /*000e*/ 	.short	(.L_3 - .L_2)
	.align		4
.L_2:
        /*0010*/ 	.word	index@(candidate0)
        /*0014*/ 	.word	0x00000000


	//----- nvinfo : EIATTR_MIN_STACK_SIZE
	.align		4
.L_3:
        /*0018*/ 	.byte	0x04, 0x12
        /*001a*/ 	.short	(.L_5 - .L_4)
	.align		4
.L_4:
        /*001c*/ 	.word	index@(candidate0)
        /*0020*/ 	.word	0x00000000
.L_5:


//--------------------- .nv.compat                --------------------------
	.section	.nv.compat,"",@"SHT_CUDA_COMPAT_INFO"
	.align	4
        /*0000*/ 	.byte	0x02, 0x09, 0x00, 0x00, 0x02, 0x02, 0x01, 0x00, 0x02, 0x05, 0x05, 0x00, 0x03, 0x07, 0x01, 0x01
        /*0010*/ 	.byte	0x02, 0x03, 0x00, 0x00, 0x02, 0x06, 0x01, 0x00, 0x04, 0x0b, 0x08, 0x00, 0x09, 0x00, 0x00, 0x00
        /*0020*/ 	.byte	0x00, 0x00, 0x00, 0x00


//--------------------- .nv.info.candidate0       --------------------------
	.section	.nv.info.candidate0,"",@"SHT_CUDA_INFO"
	.sectionflags	@""
	.align	4


	//----- nvinfo : EIATTR_CUDA_API_VERSION
	.align		4
        /*0000*/ 	.byte	0x04, 0x37
        /*0002*/ 	.short	(.L_7 - .L_6)
.L_6:
        /*0004*/ 	.word	0x00000082


	//----- nvinfo : EIATTR_KPARAM_INFO
	.align		4
.L_7:
        /*0008*/ 	.byte	0x04, 0x17
        /*000a*/ 	.short	(.L_9 - .L_8)
.L_8:
        /*000c*/ 	.word	0x00000000
        /*0010*/ 	.short	0x0002
        /*0012*/ 	.short	0x0010
        /*0014*/ 	.byte	0x00, 0xf5, 0x21, 0x00


	//----- nvinfo : EIATTR_KPARAM_INFO
	.align		4
.L_9:
        /*0018*/ 	.byte	0x04, 0x17
        /*001a*/ 	.short	(.L_11 - .L_10)
.L_10:
        /*001c*/ 	.word	0x00000000
        /*0020*/ 	.short	0x0001
        /*0022*/ 	.short	0x0008
        /*0024*/ 	.byte	0x00, 0xf5, 0x21, 0x00


	//----- nvinfo : EIATTR_KPARAM_INFO
	.align		4
.L_11:
        /*0028*/ 	.byte	0x04, 0x17
        /*002a*/ 	.short	(.L_13 - .L_12)
.L_12:
        /*002c*/ 	.word	0x00000000
        /*0030*/ 	.short	0x0000
        /*0032*/ 	.short	0x0000
        /*0034*/ 	.byte	0x00, 0xf5, 0x21, 0x00


	//----- nvinfo : EIATTR_SPARSE_MMA_MASK
	.align		4
.L_13:
        /*0038*/ 	.byte	0x03, 0x50
        /*003a*/ 	.short	0x0000


	//----- nvinfo : EIATTR_MAXREG_COUNT
	.align		4
        /*003c*/ 	.byte	0x03, 0x1b
        /*003e*/ 	.short	0x00ff


	//----- nvinfo : EIATTR_NUM_BARRIERS
	.align		4
        /*0040*/ 	.byte	0x02, 0x4c
        /*0042*/ 	.byte	0x01
	.zero		1


	//----- nvinfo : EIATTR_MERCURY_ISA_VERSION
	.align		4
        /*0044*/ 	.byte	0x03, 0x5f
        /*0046*/ 	.short	0x0101


	//----- nvinfo : EIATTR_VRC_CTA_INIT_COUNT
	.align		4
        /*0048*/ 	.byte	0x02, 0x4a
	.zero		1
	.zero		1


	//----- nvinfo : EIATTR_EXIT_INSTR_OFFSETS
	.align		4
        /*004c*/ 	.byte	0x04, 0x1c
        /*004e*/ 	.short	(.L_15 - .L_14)


	//   ....[0]....
.L_14:
        /*0050*/ 	.word	0x00001180


	//----- nvinfo : EIATTR_MAX_THREADS
	.align		4
.L_15:
        /*0054*/ 	.byte	0x04, 0x05
        /*0056*/ 	.short	(.L_17 - .L_16)
.L_16:
        /*0058*/ 	.word	0x00000020
        /*005c*/ 	.word	0x00000001
        /*0060*/ 	.word	0x00000001


	//----- nvinfo : EIATTR_CBANK_PARAM_SIZE
	.align		4
.L_17:
        /*0064*/ 	.byte	0x03, 0x19
        /*0066*/ 	.short	0x0018


	//----- nvinfo : EIATTR_PARAM_CBANK
	.align		4
        /*0068*/ 	.byte	0x04, 0x0a
        /*006a*/ 	.short	(.L_19 - .L_18)
	.align		4
.L_18:
        /*006c*/ 	.word	index@(.nv.constant0.candidate0)
        /*0070*/ 	.short	0x0380
        /*0072*/ 	.short	0x0018


	//----- nvinfo : EIATTR_SW_WAR
	.align		4
.L_19:
        /*0074*/ 	.byte	0x04, 0x36
        /*0076*/ 	.short	(.L_21 - .L_20)
.L_20:
        /*0078*/ 	.word	0x00000008
.L_21:


//--------------------- .nv.callgraph             --------------------------
	.section	.nv.callgraph,"",@"SHT_CUDA_CALLGRAPH"
	.align	4
	.sectionentsize	8
	.align		4
        /*0000*/ 	.word	0x00000000
	.align		4
        /*0004*/ 	.word	0xffffffff
	.align		4
        /*0008*/ 	.word	0x00000000
	.align		4
        /*000c*/ 	.word	0xfffffffe
	.align		4
        /*0010*/ 	.word	0x00000000
	.align		4
        /*0014*/ 	.word	0xfffffffd
	.align		4
        /*0018*/ 	.word	0x00000000
	.align		4
        /*001c*/ 	.word	0xfffffffc


//--------------------- .text.candidate0          --------------------------
	.section	.text.candidate0,"ax",@progbits
	.align	128
        .global         candidate0
        .type           candidate0,@function
        .size           candidate0,(.L_x_4 - candidate0)
        .other          candidate0,@"STO_CUDA_ENTRY STV_DEFAULT"
candidate0:
.text.candidate0:
[----:B------:R-:W-:Y:S01]  /*0000*/  LDC R1, c[0x0][0x37c] ;  /* 0x0000df00ff017b82 */ /* 0x000fe20000000800 */
[----:B------:R-:W0:Y:S07]  /*0010*/  S2R R0, SR_TID.X ;  /* 0x0000000000007919 */ /* 0x000e2e0000002100 */
[----:B------:R-:W1:Y:S01]  /*0020*/  S2UR UR7, SR_CgaCtaId ;  /* 0x00000000000779c3 */ /* 0x000e620000008800 */
[----:B------:R-:W-:Y:S01]  /*0030*/  UMOV UR4, 0x400 ;  /* 0x0000040000047882 */ /* 0x000fe20000000000 */
[----:B------:R-:W-:Y:S01]  /*0040*/  HFMA2 R165, -RZ, RZ, 0, 0 ;  /* 0x00000000ffa57431 */ /* 0x000fe200000001ff */
[----:B------:R-:W2:Y:S01]  /*0050*/  S2R R152, SR_CTAID.X ;  /* 0x0000000000987919 */ /* 0x000ea20000002500 */
[----:B------:R-:W-:Y:S01]  /*0060*/  UIADD3 UR5, UPT, UPT, UR4, 0xa00, URZ ;  /* 0x00000a0004057890 */ /* 0x000fe2000fffe0ff */
[----:B------:R-:W-:Y:S01]  /*0070*/  HFMA2 R159, -RZ, RZ, 0, 0 ;  /* 0x00000000ff9f7431 */ /* 0x000fe200000001ff */
[----:B------:R-:W-:Y:S01]  /*0080*/  MOV R157, RZ ;  /* 0x000000ff009d7202 */ /* 0x000fe20000000f00 */
[----:B------:R-:W-:Y:S01]  /*0090*/  HFMA2 R163, -RZ, RZ, 0, 0 ;  /* 0x00000000ffa37431 */ /* 0x000fe200000001ff */
[----:B------:R-:W-:Y:S01]  /*00a0*/  MOV R161, RZ ;  /* 0x000000ff00a17202 */ /* 0x000fe20000000f00 */
[----:B------:R-:W3:Y:S01]  /*00b0*/  LDCU.64 UR10, c[0x0][0x358] ;  /* 0x00006b00ff0a77ac */ /* 0x000ee20008000a00 */
[----:B-1----:R-:W-:-:S02]  /*00c0*/  ULEA UR6, UR7, UR4, 0x18 ;  /* 0x0000000407067291 */ /* 0x002fc4000f8ec0ff */
[----:B------:R-:W-:Y:S01]  /*00d0*/  ULEA UR7, UR7, UR5, 0x18 ;  /* 0x0000000507077291 */ /* 0x000fe2000f8ec0ff */
[----:B------:R-:W-:Y:S01]  /*00e0*/  UMOV UR4, URZ ;  /* 0x000000ff00047c82 */ /* 0x000fe20008000000 */
[C---:B0-----:R-:W-:Y:S02]  /*00f0*/  SHF.L.U32 R156, R0.reuse, 0x2, RZ ;  /* 0x00000002009c7819 */ /* 0x041fe400000006ff */
[C---:B------:R-:W-:Y:S02]  /*0100*/  LEA R154, R0.reuse, UR6, 0x4 ;  /* 0x00000006009a7c11 */ /* 0x040fe4000f8e20ff */
[C---:B------:R-:W-:Y:S02]  /*0110*/  LEA R155, R0.reuse, UR7, 0x4 ;  /* 0x00000007009b7c11 */ /* 0x040fe4000f8e20ff */
[----:B---3--:R-:W-:-:S07]  /*0120*/  LEA R153, R0, UR7, 0x9 ;  /* 0x0000000700997c11 */ /* 0x008fce000f8e48ff */
.L_x_2:
[----:B------:R-:W0:Y:S01]  /*0130*/  LDC.64 R64, c[0x0][0x380] ;  /* 0x0000e000ff407b82 */ /* 0x000e220000000a00 */
[----:B------:R-:W-:-:S06]  /*0140*/  USHF.L.U32 UR5, UR4, 0x7, URZ ;  /* 0x0000000704057899 */ /* 0x000fcc00080006ff */
[----:B------:R-:W-:Y:S01]  /*0150*/  LOP3.LUT R5, R156, UR5, RZ, 0xfc, !PT ;  /* 0x000000059c057c12 */ /* 0x000fe2000f8efcff */
[----:B------:R-:W1:Y:S04]  /*0160*/  LDC.64 R2, c[0x0][0x388] ;  /* 0x0000e200ff027b82 */ /* 0x000e680000000a00 */
[----:B0-----:R-:W-:-:S04]  /*0170*/  IMAD.WIDE.U32 R64, R5, 0x4, R64 ;  /* 0x0000000405407825 */ /* 0x001fc800078e0040 */
[----:B--2---:R-:W-:Y:S01]  /*0180*/  IMAD R5, R152, 0x6000, R5 ;  /* 0x0000600098057824 */ /* 0x004fe200078e0205 */
[----:B------:R-:W2:Y:S03]  /*0190*/  LDG.E.128.CONSTANT R8, desc[UR10][R64.64+0xc00] ;  /* 0x000c000a40087981 */ /* 0x000ea6000c1e9d00 */
[----:B-1----:R-:W-:Y:S01]  /*01a0*/  IMAD.WIDE.U32 R2, R5, 0x4, R2 ;  /* 0x0000000405027825 */ /* 0x002fe200078e0002 */
[----:B------:R-:W3:Y:S04]  /*01b0*/  LDG.E.128.CONSTANT R12, desc[UR10][R64.64+0x1800] ;  /* 0x0018000a400c7981 */ /* 0x000ee8000c1e9d00 */
[----:B------:R-:W4:Y:S04]  /*01c0*/  LDG.E.128.CONSTANT R4, desc[UR10][R64.64] ;  /* 0x0000000a40047981 */ /* 0x000f28000c1e9d00 */
[----:B------:R-:W5:Y:S04]  /*01d0*/  LDG.E.128.CONSTANT R16, desc[UR10][R64.64+0x2400] ;  /* 0x0024000a40107981 */ /* 0x000f68000c1e9d00 */
        /* <DEDUP_REMOVED lines=32> */
[----:B------:R-:W5:Y:S01]  /*03e0*/  LDG.E.128.CONSTANT R148, desc[UR10][R2.64+0x17400] ;  /* 0x0174000a02947981 */ /* 0x000f62000c1e9d00 */
[----:B------:R-:W-:Y:S01]  /*03f0*/  BAR.SYNC.DEFER_BLOCKING 0x0 ;  /* 0x0000000000007b1d */ /* 0x000fe20000010000 */
[----:B------:R-:W-:-:S04]  /*0400*/  UIADD3 UR4, UPT, UPT, UR4, 0x1, URZ ;  /* 0x0000000104047890 */ /* 0x000fc8000fffe0ff */
[----:B------:R-:W-:Y:S01]  /*0410*/  UISETP.NE.AND UP0, UPT, UR4, 0x6, UPT ;  /* 0x000000060400788c */ /* 0x000fe2000bf05270 */
[----:B------:R-:W-:Y:S01]  /*0420*/  UMOV UR5, 0x408 ;  /* 0x0000040800057882 */ /* 0x000fe20000000000 */
[----:B--2---:R0:W-:Y:S04]  /*0430*/  STS.128 [R154+0x200], R8 ;  /* 0x000200089a007388 */ /* 0x0041e80000000c00 */
[----:B---3--:R0:W-:Y:S04]  /*0440*/  STS.128 [R154+0x400], R12 ;  /* 0x0004000c9a007388 */ /* 0x0081e80000000c00 */
[----:B----4-:R0:W-:Y:S04]  /*0450*/  STS.128 [R154], R4 ;  /* 0x000000049a007388 */ /* 0x0101e80000000c00 */
[----:B-----5:R0:W-:Y:S04]  /*0460*/  STS.128 [R154+0x600], R16 ;  /* 0x000600109a007388 */ /* 0x0201e80000000c00 */
[----:B------:R0:W-:Y:S04]  /*0470*/  STS.128 [R154+0x800], R20 ;  /* 0x000800149a007388 */ /* 0x0001e80000000c00 */
[----:B------:R0:W-:Y:S04]  /*0480*/  STS.128 [R155], R24 ;  /* 0x000000189b007388 */ /* 0x0001e80000000c00 */
[----:B------:R0:W-:Y:S04]  /*0490*/  STS.128 [R155+0x200], R28 ;  /* 0x0002001c9b007388 */ /* 0x0001e80000000c00 */
        /* <DEDUP_REMOVED lines=29> */
[----:B------:R0:W-:Y:S01]  /*0670*/  STS.128 [R155+0x3e00], R148 ;  /* 0x003e00949b007388 */ /* 0x0001e20000000c00 */
[----:B------:R-:W-:Y:S06]  /*0680*/  BAR.SYNC.DEFER_BLOCKING 0x0 ;  /* 0x0000000000007b1d */ /* 0x000fec0000010000 */
.L_x_0:
[----:B0-----:R-:W-:Y:S01]  /*0690*/  MOV R66, UR5 ;  /* 0x0000000500427c02 */ /* 0x001fe20008000f00 */
[----:B------:R-:W-:Y:S04]  /*06a0*/  LDS.64 R4, [R153+UR5+-0x408] ;  /* 0xfffbf80599047984 */ /* 0x000fe80008000a00 */
[----:B------:R-:W0:Y:S04]  /*06b0*/  LDS.64 R2, [R66+UR6+-0x408] ;  /* 0xfffbf80642027984 */ /* 0x000e280008000a00 */
[----:B------:R-:W1:Y:S04]  /*06c0*/  LDS.64 R8, [R66+UR6+-0x8] ;  /* 0xfffff80642087984 */ /* 0x000e680008000a00 */
[----:B------:R-:W2:Y:S04]  /*06d0*/  LDS.64 R10, [R66+UR6+0x1f8] ;  /* 0x0001f806420a7984 */ /* 0x000ea80008000a00 */
[----:B------:R-:W3:Y:S04]  /*06e0*/  LDS.64 R12, [R66+UR6+0x3f8] ;  /* 0x0003f806420c7984 */ /* 0x000ee80008000a00 */
[----:B------:R-:W-:Y:S04]  /*06f0*/  LDS.64 R16, [R153+UR5+-0x400] ;  /* 0xfffc000599107984 */ /* 0x000fe80008000a00 */
[----:B------:R-:W4:Y:S04]  /*0700*/  LDS.64 R14, [R66+UR6+-0x400] ;  /* 0xfffc0006420e7984 */ /* 0x000f280008000a00 */
[----:B------:R-:W5:Y:S04]  /*0710*/  LDS.64 R20, [R66+UR6] ;  /* 0x0000000642147984 */ /* 0x000f680008000a00 */
[----:B------:R-:W5:Y:S04]  /*0720*/  LDS.64 R22, [R66+UR6+0x200] ;  /* 0x0002000642167984 */ /* 0x000f680008000a00 */
[----:B------:R-:W5:Y:S04]  /*0730*/  LDS.64 R24, [R66+UR6+0x400] ;  /* 0x0004000642187984 */ /* 0x000f680008000a00 */
[----:B------:R-:W-:Y:S04]  /*0740*/  LDS.64 R28, [R153+UR5+-0x3f8] ;  /* 0xfffc0805991c7984 */ /* 0x000fe80008000a00 */
[----:B------:R-:W5:Y:S01]  /*0750*/  LDS.64 R32, [R66+UR6+0x8] ;  /* 0x0000080642207984 */ /* 0x000f620008000a00 */
[----:B0-----:R-:W-:-:S03]  /*0760*/  FFMA R2, R2, R4, R163 ;  /* 0x0000000402027223 */ /* 0x001fc600000000a3 */
[----:B------:R-:W0:Y:S01]  /*0770*/  LDS.64 R6, [R66+UR6+-0x208] ;  /* 0xfffdf80642067984 */ /* 0x000e220008000a00 */
[C---:B-1----:R-:W-:Y:S01]  /*0780*/  FFMA R8, R4.reuse, R8, R159 ;  /* 0x0000000804087223 */ /* 0x042fe2000000009f */
[----:B------:R-:W-:Y:S02]  /*0790*/  FFMA R3, R3, R5, R2 ;  /* 0x0000000503037223 */ /* 0x000fe40000000002 */
[----:B------:R-:W1:Y:S01]  /*07a0*/  LDS.64 R34, [R66+UR6+0x208] ;  /* 0x0002080642227984 */ /* 0x000e620008000a00 */
[C---:B------:R-:W-:Y:S01]  /*07b0*/  FFMA R9, R5.reuse, R9, R8 ;  /* 0x0000000905097223 */ /* 0x040fe20000000008 */
[C---:B--2---:R-:W-:Y:S02]  /*07c0*/  FFMA R10, R4.reuse, R10, R157 ;  /* 0x0000000a040a7223 */ /* 0x044fe4000000009d */
[----:B------:R-:W2:Y:S01]  /*07d0*/  LDS.64 R36, [R66+UR6+0x408] ;  /* 0x0004080642247984 */ /* 0x000ea20008000a00 */
[----:B---3--:R-:W-:Y:S01]  /*07e0*/  FFMA R12, R4, R12, R165 ;  /* 0x0000000c040c7223 */ /* 0x008fe200000000a5 */
[----:B------:R-:W-:-:S02]  /*07f0*/  FFMA R11, R5, R11, R10 ;  /* 0x0000000b050b7223 */ /* 0x000fc4000000000a */
[----:B------:R-:W3:Y:S01]  /*0800*/  LDS.64 R18, [R66+UR6+-0x200] ;  /* 0xfffe000642127984 */ /* 0x000ee20008000a00 */
[----:B------:R-:W-:-:S03]  /*0810*/  FFMA R13, R5, R13, R12 ;  /* 0x0000000d050d7223 */ /* 0x000fc6000000000c */
[----:B------:R-:W3:Y:S01]  /*0820*/  LDS.64 R26, [R66+UR6+-0x3f8] ;  /* 0xfffc0806421a7984 */ /* 0x000ee20008000a00 */
[----:B----4-:R-:W-:-:S03]  /*0830*/  FFMA R14, R14, R16, R3 ;  /* 0x000000100e0e7223 */ /* 0x010fc60000000003 */
[----:B------:R-:W4:Y:S01]  /*0840*/  LDS.64 R30, [R66+UR6+-0x1f8] ;  /* 0xfffe0806421e7984 */ /* 0x000f220008000a00 */
[C---:B-----5:R-:W-:Y:S01]  /*0850*/  FFMA R20, R16.reuse, R20, R9 ;  /* 0x0000001410147223 */ /* 0x060fe20000000009 */
[----:B------:R-:W-:Y:S02]  /*0860*/  FFMA R15, R15, R17, R14 ;  /* 0x000000110f0f7223 */ /* 0x000fe4000000000e */
[----:B------:R-:W-:Y:S01]  /*0870*/  LDS.64 R2, [R153+UR5+-0x3f0] ;  /* 0xfffc100599027984 */ /* 0x000fe20008000a00 */
[C---:B------:R-:W-:Y:S01]  /*0880*/  FFMA R21, R17.reuse, R21, R20 ;  /* 0x0000001511157223 */ /* 0x040fe20000000014 */
[C---:B------:R-:W-:Y:S02]  /*0890*/  FFMA R22, R16.reuse, R22, R11 ;  /* 0x0000001610167223 */ /* 0x040fe4000000000b */
[----:B------:R-:W5:Y:S01]  /*08a0*/  LDS.64 R38, [R66+UR6+-0x3f0] ;  /* 0xfffc100642267984 */ /* 0x000f620008000a00 */
[----:B------:R-:W-:Y:S01]  /*08b0*/  FFMA R24, R16, R24, R13 ;  /* 0x0000001810187223 */ /* 0x000fe2000000000d */
[----:B------:R-:W-:-:S02]  /*08c0*/  FFMA R23, R17, R23, R22 ;  /* 0x0000001711177223 */ /* 0x000fc40000000016 */
[----:B------:R-:W5:Y:S01]  /*08d0*/  LDS.64 R40, [R66+UR6+-0x1f0] ;  /* 0xfffe100642287984 */ /* 0x000f620008000a00 */
[----:B------:R-:W-:-:S03]  /*08e0*/  FFMA R25, R17, R25, R24 ;  /* 0x0000001911197223 */ /* 0x000fc60000000018 */
[----:B------:R-:W5:Y:S01]  /*08f0*/  LDS.64 R42, [R66+UR6+0x10] ;  /* 0x00001006422a7984 */ /* 0x000f620008000a00 */
[----:B------:R-:W-:-:S03]  /*0900*/  FFMA R32, R28, R32, R21 ;  /* 0x000000201c207223 */ /* 0x000fc60000000015 */
[----:B------:R-:W5:Y:S01]  /*0910*/  LDS.64 R44, [R66+UR6+0x210] ;  /* 0x00021006422c7984 */ /* 0x000f620008000a00 */
[----:B0-----:R-:W-:Y:S01]  /*0920*/  FFMA R6, R4, R6, R161 ;  /* 0x0000000604067223 */ /* 0x001fe200000000a1 */
[----:B------:R-:W-:Y:S02]  /*0930*/  FFMA R33, R29, R33, R32 ;  /* 0x000000211d217223 */ /* 0x000fe40000000020 */
[----:B------:R-:W0:Y:S01]  /*0940*/  LDS.64 R46, [R66+UR6+0x410] ;  /* 0x00041006422e7984 */ /* 0x000e220008000a00 */
[C---:B-1----:R-:W-:Y:S01]  /*0950*/  FFMA R34, R28.reuse, R34, R23 ;  /* 0x000000221c227223 */ /* 0x042fe20000000017 */
[----:B------:R-:W-:Y:S02]  /*0960*/  FFMA R7, R5, R7, R6 ;  /* 0x0000000705077223 */ /* 0x000fe40000000006 */
[----:B------:R-:W-:Y:S01]  /*0970*/  LDS.64 R50, [R153+UR5+-0x3e8] ;  /* 0xfffc180599327984 */ /* 0x000fe20008000a00 */
[----:B--2---:R-:W-:Y:S01]  /*0980*/  FFMA R36, R28, R36, R25 ;  /* 0x000000241c247223 */ /* 0x004fe20000000019 */
[----:B------:R-:W-:-:S02]  /*0990*/  FFMA R35, R29, R35, R34 ;  /* 0x000000231d237223 */ /* 0x000fc40000000022 */
[----:B------:R-:W1:Y:S01]  /*09a0*/  LDS.64 R48, [R66+UR6+-0x3e8] ;  /* 0xfffc180642307984 */ /* 0x000e620008000a00 */
[----:B---3--:R-:W-:Y:S01]  /*09b0*/  FFMA R18, R16, R18, R7 ;  /* 0x0000001210127223 */ /* 0x008fe20000000007 */
[----:B------:R-:W-:Y:S02]  /*09c0*/  FFMA R37, R29, R37, R36 ;  /* 0x000000251d257223 */ /* 0x000fe40000000024 */
[----:B------:R-:W2:Y:S01]  /*09d0*/  LDS.64 R52, [R66+UR6+-0x1e8] ;  /* 0xfffe180642347984 */ /* 0x000ea20008000a00 */
[----:B------:R-:W-:Y:S01]  /*09e0*/  FFMA R26, R26, R28, R15 ;  /* 0x0000001c1a1a7223 */ /* 0x000fe2000000000f */
[----:B------:R-:W-:Y:S02]  /*09f0*/  FFMA R19, R17, R19, R18 ;  /* 0x0000001311137223 */ /* 0x000fe40000000012 */
[----:B------:R-:W3:Y:S01]  /*0a00*/  LDS.64 R54, [R66+UR6+0x18] ;  /* 0x0000180642367984 */ /* 0x000ee20008000a00 */
[----:B------:R-:W-:Y:S01]  /*0a10*/  FFMA R27, R27, R29, R26 ;  /* 0x0000001d1b1b7223 */ /* 0x000fe2000000001a */
[----:B----4-:R-:W-:-:S02]  /*0a20*/  FFMA R30, R28, R30, R19 ;  /* 0x0000001e1c1e7223 */ /* 0x010fc40000000013 */
[----:B------:R-:W4:Y:S02]  /*0a30*/  LDS.64 R56, [R66+UR6+0x218] ;  /* 0x0002180642387984 */ /* 0x000f240008000a00 */
[----:B------:R-:W-:Y:S02]  /*0a40*/  FFMA R31, R29, R31, R30 ;  /* 0x0000001f1d1f7223 */ /* 0x000fe4000000001e */
[----:B------:R-:W4:Y:S01]  /*0a50*/  LDS.64 R20, [R66+UR6+0x418] ;  /* 0x0004180642147984 */ /* 0x000f220008000a00 */
[----:B-----5:R-:W-:-:S03]  /*0a60*/  FFMA R38, R38, R2, R27 ;  /* 0x0000000226267223 */ /* 0x020fc6000000001b */
[----:B------:R-:W-:Y:S01]  /*0a70*/  LDS.64 R58, [R153+UR5+-0x3e0] ;  /* 0xfffc2005993a7984 */ /* 0x000fe20008000a00 */
[C---:B------:R-:W-:Y:S01]  /*0a80*/  FFMA R40, R2.reuse, R40, R31 ;  /* 0x0000002802287223 */ /* 0x040fe2000000001f */
[----:B------:R-:W-:Y:S02]  /*0a90*/  FFMA R39, R39, R3, R38 ;  /* 0x0000000327277223 */ /* 0x000fe40000000026 */
[----:B------:R-:W5:Y:S01]  /*0aa0*/  LDS.64 R22, [R66+UR6+-0x3e0] ;  /* 0xfffc200642167984 */ /* 0x000f620008000a00 */
[C---:B------:R-:W-:Y:S01]  /*0ab0*/  FFMA R42, R2.reuse, R42, R33 ;  /* 0x0000002a022a7223 */ /* 0x040fe20000000021 */
[C---:B------:R-:W-:Y:S02]  /*0ac0*/  FFMA R41, R3.reuse, R41, R40 ;  /* 0x0000002903297223 */ /* 0x040fe40000000028 */
[----:B------:R-:W5:Y:S01]  /*0ad0*/  LDS.64 R60, [R66+UR6+-0x1e0] ;  /* 0xfffe2006423c7984 */ /* 0x000f620008000a00 */
[----:B------:R-:W-:Y:S01]  /*0ae0*/  FFMA R44, R2, R44, R35 ;  /* 0x0000002c022c7223 */ /* 0x000fe20000000023 */
[----:B------:R-:W-:-:S02]  /*0af0*/  FFMA R43, R3, R43, R42 ;  /* 0x0000002b032b7223 */ /* 0x000fc4000000002a */
[----:B------:R-:W5:Y:S01]  /*0b00*/  LDS.64 R62, [R66+UR6+0x20] ;  /* 0x00002006423e7984 */ /* 0x000f620008000a00 */
[----:B0-----:R-:W-:Y:S01]  /*0b10*/  FFMA R46, R2, R46, R37 ;  /* 0x0000002e022e7223 */ /* 0x001fe20000000025 */
[C---:B------:R-:W-:Y:S02]  /*0b20*/  FFMA R45, R3.reuse, R45, R44 ;  /* 0x0000002d032d7223 */ /* 0x040fe4000000002c */
[----:B------:R-:W0:Y:S01]  /*0b30*/  LDS.64 R24, [R66+UR6+0x220] ;  /* 0x0002200642187984 */ /* 0x000e220008000a00 */
[----:B------:R-:W-:-:S03]  /*0b40*/  FFMA R47, R3, R47, R46 ;  /* 0x0000002f032f7223 */ /* 0x000fc6000000002e */
[----:B------:R-:W0:Y:S01]  /*0b50*/  LDS.64 R64, [R66+UR6+0x420] ;  /* 0x0004200642407984 */ /* 0x000e220008000a00 */
[----:B-1----:R-:W-:-:S03]  /*0b60*/  FFMA R48, R48, R50, R39 ;  /* 0x0000003230307223 */ /* 0x002fc60000000027 */
[----:B------:R-:W-:Y:S01]  /*0b70*/  LDS.64 R4, [R153+UR5+-0x3d8] ;  /* 0xfffc280599047984 */ /* 0x000fe20008000a00 */
[C---:B--2---:R-:W-:Y:S01]  /*0b80*/  FFMA R52, R50.reuse, R52, R41 ;  /* 0x0000003432347223 */ /* 0x044fe20000000029 */
[----:B------:R-:W-:Y:S02]  /*0b90*/  FFMA R49, R49, R51, R48 ;  /* 0x0000003331317223 */ /* 0x000fe40000000030 */
[----:B------:R-:W1:Y:S01]  /*0ba0*/  LDS.64 R6, [R66+UR6+-0x3d8] ;  /* 0xfffc280642067984 */ /* 0x000e620008000a00 */
[C---:B---3--:R-:W-:Y:S01]  /*0bb0*/  FFMA R54, R50.reuse, R54, R43 ;  /* 0x0000003632367223 */ /* 0x048fe2000000002b */
[C---:B------:R-:W-:Y:S02]  /*0bc0*/  FFMA R53, R51.reuse, R53, R52 ;  /* 0x0000003533357223 */ /* 0x040fe40000000034 */
[----:B------:R-:W2:Y:S01]  /*0bd0*/  LDS.64 R8, [R66+UR6+-0x1d8] ;  /* 0xfffe280642087984 */ /* 0x000ea20008000a00 */
[----:B----4-:R-:W-:Y:S01]  /*0be0*/  FFMA R56, R50, R56, R45 ;  /* 0x0000003832387223 */ /* 0x010fe2000000002d */
[----:B------:R-:W-:-:S02]  /*0bf0*/  FFMA R55, R51, R55, R54 ;  /* 0x0000003733377223 */ /* 0x000fc40000000036 */
[----:B------:R-:W3:Y:S01]  /*0c00*/  LDS.64 R10, [R66+UR6+0x28] ;  /* 0x00002806420a7984 */ /* 0x000ee20008000a00 */
[----:B------:R-:W-:Y:S01]  /*0c10*/  FFMA R20, R50, R20, R47 ;  /* 0x0000001432147223 */ /* 0x000fe2000000002f */
[C---:B------:R-:W-:Y:S02]  /*0c20*/  FFMA R57, R51.reuse, R57, R56 ;  /* 0x0000003933397223 */ /* 0x040fe40000000038 */
[----:B------:R-:W4:Y:S01]  /*0c30*/  LDS.64 R12, [R66+UR6+0x228] ;  /* 0x00022806420c7984 */ /* 0x000f220008000a00 */
[----:B------:R-:W-:-:S03]  /*0c40*/  FFMA R21, R51, R21, R20 ;  /* 0x0000001533157223 */ /* 0x000fc60000000014 */
[----:B------:R-:W4:Y:S01]  /*0c50*/  LDS.64 R14, [R66+UR6+0x428] ;  /* 0x00042806420e7984 */ /* 0x000f220008000a00 */
[----:B-----5:R-:W-:-:S03]  /*0c60*/  FFMA R22, R22, R58, R49 ;  /* 0x0000003a16167223 */ /* 0x020fc60000000031 */
[----:B------:R-:W-:Y:S01]  /*0c70*/  LDS.64 R164, [R153+UR5+-0x3d0] ;  /* 0xfffc300599a47984 */ /* 0x000fe20008000a00 */
[C---:B------:R-:W-:Y:S01]  /*0c80*/  FFMA R60, R58.reuse, R60, R53 ;  /* 0x0000003c3a3c7223 */ /* 0x040fe20000000035 */
[----:B------:R-:W-:Y:S01]  /*0c90*/  FFMA R23, R23, R59, R22 ;  /* 0x0000003b17177223 */ /* 0x000fe20000000016 */
[----:B------:R-:W-:Y:S01]  /*0ca0*/  UIADD3 UR5, UPT, UPT, UR5, 0x40, URZ ;  /* 0x0000004005057890 */ /* 0x000fe2000fffe0ff */
[----:B------:R-:W5:Y:S01]  /*0cb0*/  LDS.64 R162, [R66+UR6+-0x3d0] ;  /* 0xfffc300642a27984 */ /* 0x000f620008000a00 */
[C---:B------:R-:W-:Y:S01]  /*0cc0*/  FFMA R62, R58.reuse, R62, R55 ;  /* 0x0000003e3a3e7223 */ /* 0x040fe20000000037 */
[C---:B------:R-:W-:Y:S01]  /*0cd0*/  FFMA R61, R59.reuse, R61, R60 ;  /* 0x0000003d3b3d7223 */ /* 0x040fe2000000003c */
[----:B------:R-:W-:Y:S01]  /*0ce0*/  UISETP.NE.AND UP1, UPT, UR5, 0x508, UPT ;  /* 0x000005080500788c */ /* 0x000fe2000bf25270 */
[----:B------:R-:W5:Y:S01]  /*0cf0*/  LDS.64 R160, [R66+UR6+-0x1d0] ;  /* 0xfffe300642a07984 */ /* 0x000f620008000a00 */
[----:B0-----:R-:W-:Y:S01]  /*0d00*/  FFMA R24, R58, R24, R57 ;  /* 0x000000183a187223 */ /* 0x001fe20000000039 */
[----:B------:R-:W-:-:S02]  /*0d10*/  FFMA R63, R59, R63, R62 ;  /* 0x0000003f3b3f7223 */ /* 0x000fc4000000003e */
[----:B------:R-:W0:Y:S01]  /*0d20*/  LDS.64 R158, [R66+UR6+0x30] ;  /* 0x00003006429e7984 */ /* 0x000e220008000a00 */
[----:B------:R-:W-:Y:S01]  /*0d30*/  FFMA R64, R58, R64, R21 ;  /* 0x000000403a407223 */ /* 0x000fe20000000015 */
[C---:B------:R-:W-:Y:S02]  /*0d40*/  FFMA R25, R59.reuse, R25, R24 ;  /* 0x000000193b197223 */ /* 0x040fe40000000018 */
[----:B------:R-:W0:Y:S01]  /*0d50*/  LDS.64 R16, [R66+UR6+0x230] ;  /* 0x0002300642107984 */ /* 0x000e220008000a00 */
[----:B------:R-:W-:-:S03]  /*0d60*/  FFMA R65, R59, R65, R64 ;  /* 0x000000413b417223 */ /* 0x000fc60000000040 */
[----:B------:R-:W0:Y:S01]  /*0d70*/  LDS.64 R18, [R66+UR6+0x430] ;  /* 0x0004300642127984 */ /* 0x000e220008000a00 */
[----:B-1----:R-:W-:Y:S01]  /*0d80*/  FFMA R6, R6, R4, R23 ;  /* 0x0000000406067223 */ /* 0x002fe20000000017 */
[----:B--2---:R-:W-:-:S03]  /*0d90*/  FFMA R8, R4, R8, R61 ;  /* 0x0000000804087223 */ /* 0x004fc6000000003d */
[----:B------:R-:W-:Y:S01]  /*0da0*/  FFMA R7, R7, R5, R6 ;  /* 0x0000000507077223 */ /* 0x000fe20000000006 */
[C---:B---3--:R-:W-:Y:S01]  /*0db0*/  FFMA R10, R4.reuse, R10, R63 ;  /* 0x0000000a040a7223 */ /* 0x048fe2000000003f */
[C---:B------:R-:W-:Y:S01]  /*0dc0*/  FFMA R9, R5.reuse, R9, R8 ;  /* 0x0000000905097223 */ /* 0x040fe20000000008 */
[C---:B----4-:R-:W-:Y:S02]  /*0dd0*/  FFMA R12, R4.reuse, R12, R25 ;  /* 0x0000000c040c7223 */ /* 0x050fe40000000019 */
[C---:B------:R-:W-:Y:S01]  /*0de0*/  FFMA R11, R5.reuse, R11, R10 ;  /* 0x0000000b050b7223 */ /* 0x040fe2000000000a */
[----:B------:R-:W-:Y:S01]  /*0df0*/  FFMA R14, R4, R14, R65 ;  /* 0x0000000e040e7223 */ /* 0x000fe20000000041 */
[----:B------:R-:W-:-:S03]  /*0e00*/  FFMA R13, R5, R13, R12 ;  /* 0x0000000d050d7223 */ /* 0x000fc6000000000c */
[----:B------:R-:W-:Y:S01]  /*0e10*/  FFMA R15, R5, R15, R14 ;  /* 0x0000000f050f7223 */ /* 0x000fe2000000000e */
[----:B-----5:R-:W-:Y:S01]  /*0e20*/  FFMA R162, R162, R164, R7 ;  /* 0x000000a4a2a27223 */ /* 0x020fe20000000007 */
[----:B------:R-:W-:-:S03]  /*0e30*/  FFMA R160, R164, R160, R9 ;  /* 0x000000a0a4a07223 */ /* 0x000fc60000000009 */
[----:B------:R-:W-:Y:S01]  /*0e40*/  FFMA R163, R163, R165, R162 ;  /* 0x000000a5a3a37223 */ /* 0x000fe200000000a2 */
[C---:B0-----:R-:W-:Y:S01]  /*0e50*/  FFMA R158, R164.reuse, R158, R11 ;  /* 0x0000009ea49e7223 */ /* 0x041fe2000000000b */
[C---:B------:R-:W-:Y:S01]  /*0e60*/  FFMA R161, R165.reuse, R161, R160 ;  /* 0x000000a1a5a17223 */ /* 0x040fe200000000a0 */
[C---:B------:R-:W-:Y:S02]  /*0e70*/  FFMA R16, R164.reuse, R16, R13 ;  /* 0x00000010a4107223 */ /* 0x040fe4000000000d */
[C---:B------:R-:W-:Y:S01]  /*0e80*/  FFMA R159, R165.reuse, R159, R158 ;  /* 0x0000009fa59f7223 */ /* 0x040fe2000000009e */
[----:B------:R-:W-:Y:S01]  /*0e90*/  FFMA R18, R164, R18, R15 ;  /* 0x00000012a4127223 */ /* 0x000fe2000000000f */
[----:B------:R-:W-:-:S03]  /*0ea0*/  FFMA R157, R165, R17, R16 ;  /* 0x00000011a59d7223 */ /* 0x000fc60000000010 */
[----:B------:R-:W-:Y:S01]  /*0eb0*/  FFMA R165, R165, R19, R18 ;  /* 0x00000013a5a57223 */ /* 0x000fe20000000012 */
[----:B------:R-:W-:Y:S06]  /*0ec0*/  BRA.U UP1, `(.L_x_0) ;  /* 0xfffffff501f07547 */ /* 0x000fec000b83ffff */
[----:B------:R-:W-:-:S05]  /*0ed0*/  UMOV UR5, URZ ;  /* 0x000000ff00057c82 */ /* 0x000fca0008000000 */
.L_x_1:
[----:B------:R-:W-:Y:S02]  /*0ee0*/  ULEA UR8, UR5, UR6, 0x2 ;  /* 0x0000000605087291 */ /* 0x000fe4000f8e10ff */
[----:B------:R-:W-:Y:S01]  /*0ef0*/  LEA R2, R0, UR5, 0x7 ;  /* 0x0000000500027c11 */ /* 0x000fe2000f8e38ff */
[----:B------:R-:W-:-:S03]  /*0f00*/  UIADD3 UR5, UPT, UPT, UR5, 0x4, URZ ;  /* 0x0000000405057890 */ /* 0x000fc6000fffe0ff */
[----:B------:R-:W-:Y:S01]  /*0f10*/  LEA R2, R2, UR7, 0x2 ;  /* 0x0000000702027c11 */ /* 0x000fe2000f8e10ff */
[----:B------:R-:W-:Y:S02]  /*0f20*/  UISETP.NE.AND UP1, UPT, UR5, 0x40, UPT ;  /* 0x000000400500788c */ /* 0x000fe4000bf25270 */
[----:B------:R-:W-:Y:S04]  /*0f30*/  LDS.128 R4, [UR8+0x100] ;  /* 0x00010008ff047984 */ /* 0x000fe80008000c00 */
[----:B------:R-:W0:Y:S04]  /*0f40*/  LDS.128 R8, [R2+0x100] ;  /* 0x0001000002087984 */ /* 0x000e280000000c00 */
[----:B------:R-:W1:Y:S04]  /*0f50*/  LDS.128 R12, [UR8+0x300] ;  /* 0x00030008ff0c7984 */ /* 0x000e680008000c00 */
[----:B------:R-:W2:Y:S04]  /*0f60*/  LDS.128 R16, [UR8+0x500] ;  /* 0x00050008ff107984 */ /* 0x000ea80008000c00 */
[----:B------:R-:W3:Y:S04]  /*0f70*/  LDS.128 R20, [UR8+0x700] ;  /* 0x00070008ff147984 */ /* 0x000ee80008000c00 */
[----:B------:R-:W4:Y:S01]  /*0f80*/  LDS.128 R24, [UR8+0x900] ;  /* 0x00090008ff187984 */ /* 0x000f220008000c00 */
[----:B0-----:R-:W-:Y:S01]  /*0f90*/  FFMA R4, R4, R8, R163 ;  /* 0x0000000804047223 */ /* 0x001fe200000000a3 */
[----:B-1----:R-:W-:-:S03]  /*0fa0*/  FFMA R12, R8, R12, R161 ;  /* 0x0000000c080c7223 */ /* 0x002fc600000000a1 */
[----:B------:R-:W-:Y:S01]  /*0fb0*/  FFMA R5, R5, R9, R4 ;  /* 0x0000000905057223 */ /* 0x000fe20000000004 */
[----:B--2---:R-:W-:Y:S01]  /*0fc0*/  FFMA R16, R8, R16, R159 ;  /* 0x0000001008107223 */ /* 0x004fe2000000009f */
[C---:B------:R-:W-:Y:S02]  /*0fd0*/  FFMA R13, R9.reuse, R13, R12 ;  /* 0x0000000d090d7223 */ /* 0x040fe4000000000c */
[----:B------:R-:W-:Y:S01]  /*0fe0*/  FFMA R6, R6, R10, R5 ;  /* 0x0000000a06067223 */ /* 0x000fe20000000005 */
[----:B---3--:R-:W-:Y:S01]  /*0ff0*/  FFMA R20, R8, R20, R157 ;  /* 0x0000001408147223 */ /* 0x008fe2000000009d */
[----:B------:R-:W-:Y:S01]  /*1000*/  FFMA R17, R9, R17, R16 ;  /* 0x0000001109117223 */ /* 0x000fe20000000010 */
[----:B------:R-:W-:Y:S01]  /*1010*/  FFMA R14, R10, R14, R13 ;  /* 0x0000000e0a0e7223 */ /* 0x000fe2000000000d */
[----:B------:R-:W-:Y:S01]  /*1020*/  FFMA R163, R7, R11, R6 ;  /* 0x0000000b07a37223 */ /* 0x000fe20000000006 */
[----:B----4-:R-:W-:Y:S01]  /*1030*/  FFMA R24, R8, R24, R165 ;  /* 0x0000001808187223 */ /* 0x010fe200000000a5 */
[----:B------:R-:W-:Y:S01]  /*1040*/  FFMA R21, R9, R21, R20 ;  /* 0x0000001509157223 */ /* 0x000fe20000000014 */
[C---:B------:R-:W-:Y:S01]  /*1050*/  FFMA R18, R10.reuse, R18, R17 ;  /* 0x000000120a127223 */ /* 0x040fe20000000011 */
[----:B------:R-:W-:Y:S01]  /*1060*/  FFMA R161, R11, R15, R14 ;  /* 0x0000000f0ba17223 */ /* 0x000fe2000000000e */
[----:B------:R-:W-:Y:S01]  /*1070*/  FFMA R25, R9, R25, R24 ;  /* 0x0000001909197223 */ /* 0x000fe20000000018 */
[----:B------:R-:W-:Y:S01]  /*1080*/  FFMA R22, R10, R22, R21 ;  /* 0x000000160a167223 */ /* 0x000fe20000000015 */
[----:B------:R-:W-:-:S02]  /*1090*/  FFMA R159, R11, R19, R18 ;  /* 0x000000130b9f7223 */ /* 0x000fc40000000012 */
[----:B------:R-:W-:Y:S01]  /*10a0*/  FFMA R26, R10, R26, R25 ;  /* 0x0000001a0a1a7223 */ /* 0x000fe20000000019 */
[----:B------:R-:W-:-:S03]  /*10b0*/  FFMA R157, R11, R23, R22 ;  /* 0x000000170b9d7223 */ /* 0x000fc60000000016 */
[----:B------:R-:W-:Y:S01]  /*10c0*/  FFMA R165, R11, R27, R26 ;  /* 0x0000001b0ba57223 */ /* 0x000fe2000000001a */
[----:B------:R-:W-:Y:S06]  /*10d0*/  BRA.U UP1, `(.L_x_1) ;  /* 0xfffffffd01807547 */ /* 0x000fec000b83ffff */
[----:B------:R-:W-:Y:S05]  /*10e0*/  BRA.U UP0, `(.L_x_2) ;  /* 0xfffffff100107547 */ /* 0x000fea000b83ffff */
[----:B------:R-:W0:Y:S01]  /*10f0*/  LDC.64 R2, c[0x0][0x390] ;  /* 0x0000e400ff027b82 */ /* 0x000e220000000a00 */
[----:B------:R-:W-:-:S04]  /*1100*/  SHF.L.U32 R5, R152, 0x5, RZ ;  /* 0x0000000598057819 */ /* 0x000fc800000006ff */
[----:B------:R-:W-:-:S05]  /*1110*/  LOP3.LUT R5, R5, R0, RZ, 0xfc, !PT ;  /* 0x0000000005057212 */ /* 0x000fca00078efcff */
[----:B0-----:R-:W-:-:S05]  /*1120*/  IMAD.WIDE.U32 R2, R5, 0x4, R2 ;  /* 0x0000000405027825 */ /* 0x001fca00078e0002 */
[----:B------:R-:W-:Y:S04]  /*1130*/  STG.E desc[UR10][R2.64], R163 ;  /* 0x000000a302007986 */ /* 0x000fe8000c10190a */
[----:B------:R-:W-:Y:S04]  /*1140*/  STG.E desc[UR10][R2.64+0xc00], R161 ;  /* 0x000c00a102007986 */ /* 0x000fe8000c10190a */
[----:B------:R-:W-:Y:S04]  /*1150*/  STG.E desc[UR10][R2.64+0x1800], R159 ;  /* 0x0018009f02007986 */ /* 0x000fe8000c10190a */
[----:B------:R-:W-:Y:S04]  /*1160*/  STG.E desc[UR10][R2.64+0x2400], R157 ;  /* 0x0024009d02007986 */ /* 0x000fe8000c10190a */
[----:B------:R-:W-:Y:S01]  /*1170*/  STG.E desc[UR10][R2.64+0x3000], R165 ;  /* 0x003000a502007986 */ /* 0x000fe2000c10190a */
[----:B------:R-:W-:Y:S05]  /*1180*/  EXIT ;  /* 0x000000000000794d */ /* 0x000fea0003800000 */
.L_x_3:
[----:B------:R-:W-:-:S00]  /*1190*/  BRA `(.L_x_3) ;  /* 0xfffffffc00fc7947 */ /* 0x000fc0000383ffff */
[----:B------:R-:W-:-:S00]  /*11a0*/  NOP ;  /* 0x0000000000007918 */ /* 0x000fc00000000000 */
        /* <DEDUP_REMOVED lines=13> */
.L_x_4:


//--------------------- .nv.shared.candidate0     --------------------------
	.section	.nv.shared.candidate0,"aw",@nobits
	.sectionflags	@""
	.align	4
.nv.shared.candidate0:
	.zero		19968


//--------------------- .nv.shared.reserved.0     --------------------------
	.section	.nv.shared.reserved.0,"aw",@nobits
	.weak		__nv_reservedSMEM_offset_0_alias
	.size		__nv_reservedSMEM_offset_0_alias, 0, 64
	.other		__nv_reservedSMEM_offset_0_alias,@"STO_CUDA_RESERVED_SHARED STV_DEFAULT"
__nv_reservedSMEM_offset_0_alias:
	.zero		0
	.zero		64


//--------------------- .nv.constant0.candidate0  --------------------------
	.section	.nv.constant0.candidate0,"a",@progbits
	.sectionflags	@""
	.align	4
.nv.constant0.candidate0:
	.zero		920


//--------------------- SYMBOLS --------------------------

	.type		.nv.reservedSmem.offset0,@object
	.size		.nv.reservedSmem.offset0,0x4
	.type		.nv.reservedSmem.cap,@object
	.size		.nv.reservedSmem.cap,0x4
